	.headerflags	@"EF_CUDA_TEXMODE_UNIFIED EF_CUDA_64BIT_ADDRESS EF_CUDA_ACCELERATORS EF_CUDA_SM90 EF_CUDA_VIRTUAL_SM(EF_CUDA_SM90)"
	.elftype	@"ET_EXEC"


//--------------------- .nv.info                  --------------------------
	.section	.nv.info,"",@"SHT_CUDA_INFO"
	.align	4


	//----- nvinfo : EIATTR_REGCOUNT
	.align		4
        /*0000*/ 	.byte	0x04, 0x2f
        /*0002*/ 	.short	(.L_1 - .L_0)
	.align		4
.L_0:
        /*0004*/ 	.word	index@(triton_poi_fused_convolution_16)
        /*0008*/ 	.word	0x0000000c


	//----- nvinfo : EIATTR_MIN_STACK_SIZE
	.align		4
.L_1:
        /*000c*/ 	.byte	0x04, 0x12
        /*000e*/ 	.short	(.L_3 - .L_2)
	.align		4
.L_2:
        /*0010*/ 	.word	index@(triton_poi_fused_convolution_16)
        /*0014*/ 	.word	0x00000000


	//----- nvinfo : EIATTR_FRAME_SIZE
	.align		4
.L_3:
        /*0018*/ 	.byte	0x04, 0x11
        /*001a*/ 	.short	(.L_5 - .L_4)
	.align		4
.L_4:
        /*001c*/ 	.word	index@(triton_poi_fused_convolution_16)
        /*0020*/ 	.word	0x00000000


	//----- nvinfo : EIATTR_MIN_STACK_SIZE
	.align		4
.L_5:
        /*0024*/ 	.byte	0x04, 0x12
        /*0026*/ 	.short	(.L_7 - .L_6)
	.align		4
.L_6:
        /*0028*/ 	.word	index@(triton_poi_fused_convolution_16)
        /*002c*/ 	.word	0x00000000
.L_7:


//--------------------- .nv.info.triton_poi_fused_convolution_16 --------------------------
	.section	.nv.info.triton_poi_fused_convolution_16,"",@"SHT_CUDA_INFO"
	.sectionflags	@""
	.align	4


	//----- nvinfo : EIATTR_CUDA_API_VERSION
	.align		4
        /*0000*/ 	.byte	0x04, 0x37
        /*0002*/ 	.short	(.L_9 - .L_8)
.L_8:
        /*0004*/ 	.word	0x0000007c


	//----- nvinfo : EIATTR_KPARAM_INFO
	.align		4
.L_9:
        /*0008*/ 	.byte	0x04, 0x17
        /*000a*/ 	.short	(.L_11 - .L_10)
.L_10:
        /*000c*/ 	.word	0x00000000
        /*0010*/ 	.short	0x0002
        /*0012*/ 	.short	0x0010
        /*0014*/ 	.byte	0x00, 0xf0, 0x11, 0x00


	//----- nvinfo : EIATTR_KPARAM_INFO
	.align		4
.L_11:
        /*0018*/ 	.byte	0x04, 0x17
        /*001a*/ 	.short	(.L_13 - .L_12)
.L_12:
        /*001c*/ 	.word	0x00000000
        /*0020*/ 	.short	0x0001
        /*0022*/ 	.short	0x0008
        /*0024*/ 	.byte	0x00, 0xf4, 0x21, 0x00


	//----- nvinfo : EIATTR_KPARAM_INFO
	.align		4
.L_13:
        /*0028*/ 	.byte	0x04, 0x17
        /*002a*/ 	.short	(.L_15 - .L_14)
.L_14:
        /*002c*/ 	.word	0x00000000
        /*0030*/ 	.short	0x0000
        /*0032*/ 	.short	0x0000
        /*0034*/ 	.byte	0x00, 0xf4, 0x21, 0x00


	//----- nvinfo : EIATTR_SPARSE_MMA_MASK
	.align		4
.L_15:
        /*0038*/ 	.byte	0x03, 0x50
        /*003a*/ 	.short	0x0000


	//----- nvinfo : EIATTR_MAXREG_COUNT
	.align		4
        /*003c*/ 	.byte	0x03, 0x1b
        /*003e*/ 	.short	0x00ff


	//----- nvinfo : EIATTR_EXIT_INSTR_OFFSETS
	.align		4
        /*0040*/ 	.byte	0x04, 0x1c
        /*0042*/ 	.short	(.L_17 - .L_16)


	//   ....[0]....
.L_16:
        /*0044*/ 	.word	0x00000180


	//----- nvinfo : EIATTR_REQNTID
	.align		4
.L_17:
        /*0048*/ 	.byte	0x04, 0x10
        /*004a*/ 	.short	(.L_19 - .L_18)
.L_18:
        /*004c*/ 	.word	0x00000080
        /*0050*/ 	.word	0x00000001
        /*0054*/ 	.word	0x00000001


	//----- nvinfo : EIATTR_CBANK_PARAM_SIZE
	.align		4
.L_19:
        /*0058*/ 	.byte	0x03, 0x19
        /*005a*/ 	.short	0x0014


	//----- nvinfo : EIATTR_PARAM_CBANK
	.align		4
        /*005c*/ 	.byte	0x04, 0x0a
        /*005e*/ 	.short	(.L_21 - .L_20)
	.align		4
.L_20:
        /*0060*/ 	.word	index@(.nv.constant0.triton_poi_fused_convolution_16)
        /*0064*/ 	.short	0x0210
        /*0066*/ 	.short	0x0014


	//----- nvinfo : EIATTR_SW_WAR
	.align		4
.L_21:
        /*0068*/ 	.byte	0x04, 0x36
        /*006a*/ 	.short	(.L_23 - .L_22)
.L_22:
        /*006c*/ 	.word	0x00000008
.L_23:


//--------------------- .nv.callgraph             --------------------------
	.section	.nv.callgraph,"",@"SHT_CUDA_CALLGRAPH"
	.align	4
	.sectionentsize	8
	.align		4
        /*0000*/ 	.word	0x00000000
	.align		4
        /*0004*/ 	.word	0xffffffff
	.align		4
        /*0008*/ 	.word	0x00000000
	.align		4
        /*000c*/ 	.word	0xfffffffe
	.align		4
        /*0010*/ 	.word	0x00000000
	.align		4
        /*0014*/ 	.word	0xfffffffd
	.align		4
        /*0018*/ 	.word	0x00000000
	.align		4
        /*001c*/ 	.word	0xfffffffc


//--------------------- .text.triton_poi_fused_convolution_16 --------------------------
	.section	.text.triton_poi_fused_convolution_16,"ax",@progbits
	.align	128
        .global         triton_poi_fused_convolution_16
        .type           triton_poi_fused_convolution_16,@function
        .size           triton_poi_fused_convolution_16,(.L_x_1 - triton_poi_fused_convolution_16)
        .other          triton_poi_fused_convolution_16,@"STO_CUDA_ENTRY STV_DEFAULT"
triton_poi_fused_convolution_16:
.text.triton_poi_fused_convolution_16:
[----:B------:R-:W-:Y:S01]  /*0000*/  LDC R1, c[0x0][0x28] ;  /* 0x00000a00ff017b82 */ /* 0x000fe20000000800 */
[----:B------:R-:W1:Y:S07]  /*0010*/  S2R R0, SR_TID.X ;  /* 0x0000000000007919 */ /* 0x000e6e0000002100 */
[----:B------:R-:W2:Y:S01]  /*0020*/  LDC.64 R4, c[0x0][0x218] ;  /* 0x00008600ff047b82 */ /* 0x000ea20000000a00 */
[----:B------:R-:W-:Y:S01]  /*0030*/  ULDC.64 UR4, c[0x0][0x208] ;  /* 0x0000820000047ab9 */ /* 0x000fe20000000a00 */
[----:B------:R-:W3:Y:S06]  /*0040*/  S2R R7, SR_CTAID.X ;  /* 0x0000000000077919 */ /* 0x000eec0000002500 */
[----:B------:R-:W4:Y:S01]  /*0050*/  LDC.64 R2, c[0x0][0x210] ;  /* 0x00008400ff027b82 */ /* 0x000f220000000a00 */
[----:B-1----:R-:W-:Y:S01]  /*0060*/  IMAD.SHL.U32 R0, R0, 0x2, RZ ;  /* 0x0000000200007824 */ /* 0x002fe200078e00ff */
[----:B---3--:R-:W-:-:S04]  /*0070*/  SHF.R.S32.HI R6, RZ, 0x17, R7 ;  /* 0x00000017ff067819 */ /* 0x008fc80000011407 */
[----:B------:R-:W-:Y:S02]  /*0080*/  LOP3.LUT R0, R0, 0xfe, RZ, 0xc0, !PT ;  /* 0x000000fe00007812 */ /* 0x000fe400078ec0ff */
[----:B------:R-:W-:-:S03]  /*0090*/  SGXT R6, R6, 0x1 ;  /* 0x000000010606781a */ /* 0x000fc60000000200 */
[----:B------:R-:W-:-:S04]  /*00a0*/  IMAD R7, R7, 0x100, R0 ;  /* 0x0000010007077824 */ /* 0x000fc800078e0200 */
[----:B----4-:R-:W-:Y:S01]  /*00b0*/  IMAD.WIDE R2, R7, 0x4, R2 ;  /* 0x0000000407027825 */ /* 0x010fe200078e0202 */
[----:B------:R-:W-:-:S04]  /*00c0*/  LEA.HI R6, R6, R7, RZ, 0x4 ;  /* 0x0000000706067211 */ /* 0x000fc800078f20ff */
[--C-:B------:R-:W-:Y:S02]  /*00d0*/  SHF.R.S32.HI R0, RZ, 0x4, R6.reuse ;  /* 0x00000004ff007819 */ /* 0x100fe40000011406 */
[----:B------:R-:W-:Y:S02]  /*00e0*/  SHF.R.S32.HI R9, RZ, 0x1f, R6 ;  /* 0x0000001fff097819 */ /* 0x000fe40000011406 */
[----:B------:R-:W3:Y:S02]  /*00f0*/  LDG.E.64 R6, desc[UR4][R2.64] ;  /* 0x0000000402067981 */ /* 0x000ee4000c1e1b00 */
[----:B------:R-:W-:-:S04]  /*0100*/  LEA.HI R9, R9, R0, RZ, 0x9 ;  /* 0x0000000009097211 */ /* 0x000fc800078f48ff */
[----:B------:R-:W-:-:S05]  /*0110*/  LOP3.LUT R9, R9, 0xfffffe00, RZ, 0xc0, !PT ;  /* 0xfffffe0009097812 */ /* 0x000fca00078ec0ff */
[----:B------:R-:W-:-:S04]  /*0120*/  IMAD.IADD R9, R0, 0x1, -R9 ;  /* 0x0000000100097824 */ /* 0x000fc800078e0a09 */
[----:B--2---:R-:W-:-:S06]  /*0130*/  IMAD.WIDE R4, R9, 0x4, R4 ;  /* 0x0000000409047825 */ /* 0x004fcc00078e0204 */
[----:B------:R-:W3:Y:S02]  /*0140*/  LDG.E.EL R4, desc[UR4][R4.64] ;  /* 0x0000000404047981 */ /* 0x000ee4000c2e1900 */
[--C-:B---3--:R-:W-:Y:S01]  /*0150*/  FADD R6, R6, R4.reuse ;  /* 0x0000000406067221 */ /* 0x108fe20000000000 */
[----:B------:R-:W-:-:S05]  /*0160*/  FADD R7, R7, R4 ;  /* 0x0000000407077221 */ /* 0x000fca0000000000 */
[----:B------:R-:W-:Y:S01]  /*0170*/  STG.E.64 desc[UR4][R2.64], R6 ;  /* 0x0000000602007986 */ /* 0x000fe2000c101b04 */
[----:B------:R-:W-:Y:S05]  /*0180*/  EXIT ;  /* 0x000000000000794d */ /* 0x000fea0003800000 */
.L_x_0:
[----:B------:R-:W-:-:S00]  /*0190*/  BRA `(.L_x_0) ;  /* 0xfffffffc00fc7947 */ /* 0x000fc0000383ffff */
[----:B------:R-:W-:-:S00]  /*01a0*/  NOP ;  /* 0x0000000000007918 */ /* 0x000fc00000000000 */
        /* <DEDUP_REMOVED lines=13> */
.L_x_1:


//--------------------- .nv.constant0.triton_poi_fused_convolution_16 --------------------------
	.section	.nv.constant0.triton_poi_fused_convolution_16,"a",@progbits
	.sectionflags	@""
	.align	4
.nv.constant0.triton_poi_fused_convolution_16:
	.zero		548
